	.headerflags	@"EF_CUDA_TEXMODE_UNIFIED EF_CUDA_64BIT_ADDRESS EF_CUDA_ACCELERATORS EF_CUDA_SM90 EF_CUDA_VIRTUAL_SM(EF_CUDA_SM90)"
	.elftype	@"ET_EXEC"


//--------------------- .nv.info                  --------------------------
	.section	.nv.info,"",@"SHT_CUDA_INFO"
	.align	4


	//----- nvinfo : EIATTR_REGCOUNT
	.align		4
        /*0000*/ 	.byte	0x04, 0x2f
        /*0002*/ 	.short	(.L_1 - .L_0)
	.align		4
.L_0:
        /*0004*/ 	.word	index@(triton_poi_fused__softmax_add_3)
        /*0008*/ 	.word	0x00000012


	//----- nvinfo : EIATTR_MIN_STACK_SIZE
	.align		4
.L_1:
        /*000c*/ 	.byte	0x04, 0x12
        /*000e*/ 	.short	(.L_3 - .L_2)
	.align		4
.L_2:
        /*0010*/ 	.word	index@(triton_poi_fused__softmax_add_3)
        /*0014*/ 	.word	0x00000000


	//----- nvinfo : EIATTR_FRAME_SIZE
	.align		4
.L_3:
        /*0018*/ 	.byte	0x04, 0x11
        /*001a*/ 	.short	(.L_5 - .L_4)
	.align		4
.L_4:
        /*001c*/ 	.word	index@(triton_poi_fused__softmax_add_3)
        /*0020*/ 	.word	0x00000000


	//----- nvinfo : EIATTR_MIN_STACK_SIZE
	.align		4
.L_5:
        /*0024*/ 	.byte	0x04, 0x12
        /*0026*/ 	.short	(.L_7 - .L_6)
	.align		4
.L_6:
        /*0028*/ 	.word	index@(triton_poi_fused__softmax_add_3)
        /*002c*/ 	.word	0x00000000
.L_7:


//--------------------- .nv.info.triton_poi_fused__softmax_add_3 --------------------------
	.section	.nv.info.triton_poi_fused__softmax_add_3,"",@"SHT_CUDA_INFO"
	.sectionflags	@""
	.align	4


	//----- nvinfo : EIATTR_CUDA_API_VERSION
	.align		4
        /*0000*/ 	.byte	0x04, 0x37
        /*0002*/ 	.short	(.L_9 - .L_8)
.L_8:
        /*0004*/ 	.word	0x0000007c


	//----- nvinfo : EIATTR_KPARAM_INFO
	.align		4
.L_9:
        /*0008*/ 	.byte	0x04, 0x17
        /*000a*/ 	.short	(.L_11 - .L_10)
.L_10:
        /*000c*/ 	.word	0x00000000
        /*0010*/ 	.short	0x0004
        /*0012*/ 	.short	0x0020
        /*0014*/ 	.byte	0x00, 0xf0, 0x11, 0x00


	//----- nvinfo : EIATTR_KPARAM_INFO
	.align		4
.L_11:
        /*0018*/ 	.byte	0x04, 0x17
        /*001a*/ 	.short	(.L_13 - .L_12)
.L_12:
        /*001c*/ 	.word	0x00000000
        /*0020*/ 	.short	0x0003
        /*0022*/ 	.short	0x0018
        /*0024*/ 	.byte	0x00, 0xf4, 0x21, 0x00


	//----- nvinfo : EIATTR_KPARAM_INFO
	.align		4
.L_13:
        /*0028*/ 	.byte	0x04, 0x17
        /*002a*/ 	.short	(.L_15 - .L_14)
.L_14:
        /*002c*/ 	.word	0x00000000
        /*0030*/ 	.short	0x0002
        /*0032*/ 	.short	0x0010
        /*0034*/ 	.byte	0x00, 0xf4, 0x21, 0x00


	//----- nvinfo : EIATTR_KPARAM_INFO
	.align		4
.L_15:
        /*0038*/ 	.byte	0x04, 0x17
        /*003a*/ 	.short	(.L_17 - .L_16)
.L_16:
        /*003c*/ 	.word	0x00000000
        /*0040*/ 	.short	0x0001
        /*0042*/ 	.short	0x0008
        /*0044*/ 	.byte	0x00, 0xf4, 0x21, 0x00


	//----- nvinfo : EIATTR_KPARAM_INFO
	.align		4
.L_17:
        /*0048*/ 	.byte	0x04, 0x17
        /*004a*/ 	.short	(.L_19 - .L_18)
.L_18:
        /*004c*/ 	.word	0x00000000
        /*0050*/ 	.short	0x0000
        /*0052*/ 	.short	0x0000
        /*0054*/ 	.byte	0x00, 0xf4, 0x21, 0x00


	//----- nvinfo : EIATTR_SPARSE_MMA_MASK
	.align		4
.L_19:
        /*0058*/ 	.byte	0x03, 0x50
        /*005a*/ 	.short	0x0000


	//----- nvinfo : EIATTR_MAXREG_COUNT
	.align		4
        /*005c*/ 	.byte	0x03, 0x1b
        /*005e*/ 	.short	0x00ff


	//----- nvinfo : EIATTR_EXIT_INSTR_OFFSETS
	.align		4
        /*0060*/ 	.byte	0x04, 0x1c
        /*0062*/ 	.short	(.L_21 - .L_20)


	//   ....[0]....
.L_20:
        /*0064*/ 	.word	0x00000340


	//   ....[1]....
        /*0068*/ 	.word	0x00000360


	//----- nvinfo : EIATTR_REQNTID
	.align		4
.L_21:
        /*006c*/ 	.byte	0x04, 0x10
        /*006e*/ 	.short	(.L_23 - .L_22)
.L_22:
        /*0070*/ 	.word	0x00000080
        /*0074*/ 	.word	0x00000001
        /*0078*/ 	.word	0x00000001


	//----- nvinfo : EIATTR_CBANK_PARAM_SIZE
	.align		4
.L_23:
        /*007c*/ 	.byte	0x03, 0x19
        /*007e*/ 	.short	0x0024


	//----- nvinfo : EIATTR_PARAM_CBANK
	.align		4
        /*0080*/ 	.byte	0x04, 0x0a
        /*0082*/ 	.short	(.L_25 - .L_24)
	.align		4
.L_24:
        /*0084*/ 	.word	index@(.nv.constant0.triton_poi_fused__softmax_add_3)
        /*0088*/ 	.short	0x0210
        /*008a*/ 	.short	0x0024


	//----- nvinfo : EIATTR_SW_WAR
	.align		4
.L_25:
        /*008c*/ 	.byte	0x04, 0x36
        /*008e*/ 	.short	(.L_27 - .L_26)
.L_26:
        /*0090*/ 	.word	0x00000008
.L_27:


//--------------------- .nv.callgraph             --------------------------
	.section	.nv.callgraph,"",@"SHT_CUDA_CALLGRAPH"
	.align	4
	.sectionentsize	8
	.align		4
        /*0000*/ 	.word	0x00000000
	.align		4
        /*0004*/ 	.word	0xffffffff
	.align		4
        /*0008*/ 	.word	0x00000000
	.align		4
        /*000c*/ 	.word	0xfffffffe
	.align		4
        /*0010*/ 	.word	0x00000000
	.align		4
        /*0014*/ 	.word	0xfffffffd
	.align		4
        /*0018*/ 	.word	0x00000000
	.align		4
        /*001c*/ 	.word	0xfffffffc


//--------------------- .text.triton_poi_fused__softmax_add_3 --------------------------
	.section	.text.triton_poi_fused__softmax_add_3,"ax",@progbits
	.align	128
        .global         triton_poi_fused__softmax_add_3
        .type           triton_poi_fused__softmax_add_3,@function
        .size           triton_poi_fused__softmax_add_3,(.L_x_1 - triton_poi_fused__softmax_add_3)
        .other          triton_poi_fused__softmax_add_3,@"STO_CUDA_ENTRY STV_DEFAULT"
triton_poi_fused__softmax_add_3:
.text.triton_poi_fused__softmax_add_3:
[----:B------:R-:W0:Y:S02]  /*0000*/  LDC R1, c[0x0][0x28] ;  /* 0x00000a00ff017b82 */ /* 0x000e240000000800 */
[----:B------:R-:W1:Y:S01]  /*0010*/  S2R R0, SR_TID.X ;  /* 0x0000000000007919 */ /* 0x000e620000002100 */
[----:B------:R-:W2:Y:S01]  /*0020*/  LDC.64 R6, c[0x0][0x218] ;  /* 0x00008600ff067b82 */ /* 0x000ea20000000a00 */
[----:B------:R-:W-:Y:S01]  /*0030*/  HFMA2.MMA R15, -RZ, RZ, 0, 0 ;  /* 0x00000000ff0f7435 */ /* 0x000fe200000001ff */
[----:B------:R-:W-:Y:S01]  /*0040*/  ULDC.64 UR4, c[0x0][0x208] ;  /* 0x0000820000047ab9 */ /* 0x000fe20000000a00 */
[----:B------:R-:W3:Y:S01]  /*0050*/  S2R R3, SR_CTAID.X ;  /* 0x0000000000037919 */ /* 0x000ee20000002500 */
[----:B-1----:R-:W-:Y:S02]  /*0060*/  LOP3.LUT R0, R0, 0x7f, RZ, 0xc0, !PT ;  /* 0x0000007f00007812 */ /* 0x002fe400078ec0ff */
[----:B---3--:R-:W-:-:S03]  /*0070*/  SHF.R.S32.HI R4, RZ, 0x18, R3 ;  /* 0x00000018ff047819 */ /* 0x008fc60000011403 */
[----:B------:R-:W-:Y:S02]  /*0080*/  IMAD R13, R3, 0x80, R0 ;  /* 0x00000080030d7824 */ /* 0x000fe400078e0200 */
[----:B------:R-:W1:Y:S01]  /*0090*/  LDC.64 R2, c[0x0][0x210] ;  /* 0x00008400ff027b82 */ /* 0x000e620000000a00 */
[----:B------:R-:W-:Y:S02]  /*00a0*/  SGXT R4, R4, 0x1 ;  /* 0x000000010404781a */ /* 0x000fe40000000200 */
[----:B------:R-:W-:Y:S02]  /*00b0*/  SHF.R.S32.HI R0, RZ, 0x1f, R13 ;  /* 0x0000001fff007819 */ /* 0x000fe4000001140d */
[-C--:B------:R-:W-:Y:S02]  /*00c0*/  LEA.HI R10, R4, R13.reuse, RZ, 0x4 ;  /* 0x0000000d040a7211 */ /* 0x080fe400078f20ff */
[----:B------:R-:W-:Y:S01]  /*00d0*/  LEA.HI R0, R0, R13, RZ, 0x2 ;  /* 0x0000000d00007211 */ /* 0x000fe200078f10ff */
[----:B------:R-:W3:Y:S01]  /*00e0*/  LDC.64 R4, c[0x0][0x220] ;  /* 0x00008800ff047b82 */ /* 0x000ee20000000a00 */
[----:B------:R-:W-:-:S02]  /*00f0*/  SHF.R.S32.HI R11, RZ, 0x4, R10 ;  /* 0x00000004ff0b7819 */ /* 0x000fc4000001140a */
[----:B------:R-:W-:Y:S02]  /*0100*/  SHF.R.S32.HI R9, RZ, 0x2, R0 ;  /* 0x00000002ff097819 */ /* 0x000fe40000011400 */
[----:B------:R-:W-:Y:S02]  /*0110*/  LOP3.LUT R0, R0, 0xfffffffc, RZ, 0xc0, !PT ;  /* 0xfffffffc00007812 */ /* 0x000fe400078ec0ff */
[----:B------:R-:W-:Y:S02]  /*0120*/  LEA.HI R8, R9, R9, RZ, 0x2 ;  /* 0x0000000909087211 */ /* 0x000fe400078f10ff */
[----:B------:R-:W-:Y:S02]  /*0130*/  IADD3 R0, R13, -R0, RZ ;  /* 0x800000000d007210 */ /* 0x000fe40007ffe0ff */
[----:B------:R-:W-:Y:S02]  /*0140*/  LOP3.LUT R8, R8, 0x3fffffc, RZ, 0xc0, !PT ;  /* 0x03fffffc08087812 */ /* 0x000fe400078ec0ff */
[----:B------:R-:W-:Y:S01]  /*0150*/  ISETP.GE.AND P3, PT, R13, 0x100, PT ;  /* 0x000001000d00780c */ /* 0x000fe20003f66270 */
[----:B------:R-:W-:Y:S01]  /*0160*/  IMAD R11, R11, 0x4, R0 ;  /* 0x000000040b0b7824 */ /* 0x000fe200078e0200 */
[----:B------:R-:W-:Y:S01]  /*0170*/  IADD3 R8, R9, -R8, RZ ;  /* 0x8000000809087210 */ /* 0x000fe20007ffe0ff */
[----:B------:R-:W-:-:S02]  /*0180*/  IMAD.MOV.U32 R0, RZ, RZ, RZ ;  /* 0x000000ffff007224 */ /* 0x000fc400078e00ff */
[----:B-1----:R-:W-:-:S04]  /*0190*/  IMAD.WIDE R2, R13, 0x4, R2 ;  /* 0x000000040d027825 */ /* 0x002fc800078e0202 */
[----:B------:R-:W-:-:S04]  /*01a0*/  IMAD R11, R8, 0x40, R11 ;  /* 0x00000040080b7824 */ /* 0x000fc800078e020b */
[----:B--2---:R-:W-:Y:S01]  /*01b0*/  IMAD.WIDE R6, R11, 0x4, R6 ;  /* 0x000000040b067825 */ /* 0x004fe200078e0206 */
[----:B------:R-:W-:Y:S01]  /*01c0*/  MOV R12, RZ ;  /* 0x000000ff000c7202 */ /* 0x000fe20000000f00 */
[----:B------:R-:W1:Y:S01]  /*01d0*/  LDC.64 R10, c[0x0][0x228] ;  /* 0x00008a00ff0a7b82 */ /* 0x000e620000000a00 */
[----:B------:R-:W2:Y:S01]  /*01e0*/  @!P3 LDG.E R0, desc[UR4][R2.64] ;  /* 0x000000040200b981 */ /* 0x000ea2000c1e1900 */
[----:B---3--:R-:W-:-:S03]  /*01f0*/  IMAD.WIDE R4, R9, 0x4, R4 ;  /* 0x0000000409047825 */ /* 0x008fc600078e0204 */
[----:B------:R-:W2:Y:S04]  /*0200*/  @!P3 LDG.E R15, desc[UR4][R6.64] ;  /* 0x00000004060fb981 */ /* 0x000ea8000c1e1900 */
[----:B------:R-:W3:Y:S01]  /*0210*/  @!P3 LDG.E.EL R12, desc[UR4][R4.64] ;  /* 0x00000004040cb981 */ /* 0x000ee2000c2e1900 */
[----:B-1----:R-:W-:-:S04]  /*0220*/  IMAD.WIDE R8, R9, 0x4, R10 ;  /* 0x0000000409087825 */ /* 0x002fc800078e020a */
[----:B------:R-:W-:-:S06]  /*0230*/  IMAD.MOV.U32 R10, RZ, RZ, RZ ;  /* 0x000000ffff0a7224 */ /* 0x000fcc00078e00ff */
[----:B------:R-:W4:Y:S01]  /*0240*/  @!P3 LDG.E.EL R10, desc[UR4][R8.64] ;  /* 0x00000004080ab981 */ /* 0x000f22000c2e1900 */
[----:B--2---:R-:W-:-:S04]  /*0250*/  FADD R15, R15, R0 ;  /* 0x000000000f0f7221 */ /* 0x004fc80000000000 */
[----:B---3--:R-:W-:-:S04]  /*0260*/  FADD R12, R15, -R12 ;  /* 0x8000000c0f0c7221 */ /* 0x008fc80000000000 */
[----:B------:R-:W-:-:S05]  /*0270*/  FMUL R12, R12, 1.4426950216293334961 ;  /* 0x3fb8aa3b0c0c7820 */ /* 0x000fca0000400000 */
[----:B------:R-:W-:Y:S02]  /*0280*/  FSETP.GEU.AND P1, PT, R12, -126, PT ;  /* 0xc2fc00000c00780b */ /* 0x000fe40003f2e000 */
[----:B----4-:R-:W-:-:S11]  /*0290*/  FSETP.GT.AND P0, PT, |R10|, 8.50705917302346158658e+37, PT ;  /* 0x7e8000000a00780b */ /* 0x010fd60003f04200 */
[----:B------:R-:W-:Y:S01]  /*02a0*/  @!P1 FMUL R12, R12, 0.5 ;  /* 0x3f0000000c0c9820 */ /* 0x000fe20000400000 */
[----:B------:R-:W-:-:S03]  /*02b0*/  FSETP.GEU.AND P2, PT, |R10|, 1.175494350822287508e-38, PT ;  /* 0x008000000a00780b */ /* 0x000fc60003f4e200 */
[----:B------:R-:W1:Y:S01]  /*02c0*/  MUFU.EX2 R0, R12 ;  /* 0x0000000c00007308 */ /* 0x000e620000000800 */
[----:B------:R-:W-:-:S09]  /*02d0*/  @P0 FMUL R10, R10, 0.25 ;  /* 0x3e8000000a0a0820 */ /* 0x000fd20000400000 */
[----:B------:R-:W-:-:S04]  /*02e0*/  @!P2 FMUL R10, R10, 16777216 ;  /* 0x4b8000000a0aa820 */ /* 0x000fc80000400000 */
[----:B------:R-:W2:Y:S01]  /*02f0*/  MUFU.RCP R5, R10 ;  /* 0x0000000a00057308 */ /* 0x000ea20000001000 */
[----:B-1----:R-:W-:-:S04]  /*0300*/  @!P1 FMUL R0, R0, R0 ;  /* 0x0000000000009220 */ /* 0x002fc80000400000 */
[----:B------:R-:W-:-:S04]  /*0310*/  @P0 FMUL R0, R0, 0.25 ;  /* 0x3e80000000000820 */ /* 0x000fc80000400000 */
[----:B------:R-:W-:-:S04]  /*0320*/  @!P2 FMUL R0, R0, 16777216 ;  /* 0x4b8000000000a820 */ /* 0x000fc80000400000 */
[----:B--2---:R-:W-:Y:S01]  /*0330*/  FMUL R5, R5, R0 ;  /* 0x0000000005057220 */ /* 0x004fe20000400000 */
[----:B------:R-:W-:Y:S06]  /*0340*/  @P3 EXIT ;  /* 0x000000000000394d */ /* 0x000fec0003800000 */
[----:B------:R-:W-:Y:S01]  /*0350*/  STG.E desc[UR4][R2.64], R5 ;  /* 0x0000000502007986 */ /* 0x000fe2000c101904 */
[----:B------:R-:W-:Y:S05]  /*0360*/  EXIT ;  /* 0x000000000000794d */ /* 0x000fea0003800000 */
.L_x_0:
[----:B------:R-:W-:-:S00]  /*0370*/  BRA `(.L_x_0) ;  /* 0xfffffffc00fc7947 */ /* 0x000fc0000383ffff */
[----:B------:R-:W-:-:S00]  /*0380*/  NOP ;  /* 0x0000000000007918 */ /* 0x000fc00000000000 */
[----:B------:R-:W-:-:S00]  /*0390*/  NOP ;  /* 0x0000000000007918 */ /* 0x000fc00000000000 */
[----:B------:R-:W-:-:S00]  /*03a0*/  NOP ;  /* 0x0000000000007918 */ /* 0x000fc00000000000 */
[----:B------:R-:W-:-:S00]  /*03b0*/  NOP ;  /* 0x0000000000007918 */ /* 0x000fc00000000000 */
[----:B------:R-:W-:-:S00]  /*03c0*/  NOP ;  /* 0x0000000000007918 */ /* 0x000fc00000000000 */
[----:B------:R-:W-:-:S00]  /*03d0*/  NOP ;  /* 0x0000000000007918 */ /* 0x000fc00000000000 */
[----:B------:R-:W-:-:S00]  /*03e0*/  NOP ;  /* 0x0000000000007918 */ /* 0x000fc00000000000 */
[----:B------:R-:W-:-:S00]  /*03f0*/  NOP ;  /* 0x0000000000007918 */ /* 0x000fc00000000000 */
.L_x_1:


//--------------------- .nv.constant0.triton_poi_fused__softmax_add_3 --------------------------
	.section	.nv.constant0.triton_poi_fused__softmax_add_3,"a",@progbits
	.sectionflags	@""
	.align	4
.nv.constant0.triton_poi_fused__softmax_add_3:
	.zero		564
